//
// Generated by NVIDIA NVVM Compiler
//
// Compiler Build ID: CL-36424714
// Cuda compilation tools, release 13.0, V13.0.88
// Based on NVVM 20.0.0
//

.version 9.0
.target sm_100
.address_size 64

	// .globl	_Z9oddKernelPi

.visible .entry _Z9oddKernelPi(
	.param .u64 .ptr .align 1 _Z9oddKernelPi_param_0
)
{
	.reg .pred 	%p<6>;
	.reg .b32 	%r<9>;
	.reg .b64 	%rd<5>;

	ld.param.u64 	%rd2, [_Z9oddKernelPi_param_0];
	mov.u32 	%r4, %tid.x;
	and.b32  	%r5, %r4, 1;
	setp.eq.b32 	%p1, %r5, 1;
	not.pred 	%p2, %p1;
	mov.u32 	%r6, %ntid.x;
	add.s32 	%r8, %r6, -1;
	setp.ge.u32 	%p3, %r4, %r8;
	or.pred  	%p4, %p2, %p3;
	@%p4 bra 	$L__BB0_3;
	cvta.to.global.u64 	%rd3, %rd2;
	mul.wide.u32 	%rd4, %r4, 4;
	add.s64 	%rd1, %rd3, %rd4;
	ld.global.u32 	%r2, [%rd1];
	ld.global.u32 	%r3, [%rd1+4];
	setp.le.s32 	%p5, %r2, %r3;
	@%p5 bra 	$L__BB0_3;
	st.global.u32 	[%rd1], %r3;
	st.global.u32 	[%rd1+4], %r2;
$L__BB0_3:
	ret;

}
	// .globl	_Z10evenKernelPi
.visible .entry _Z10evenKernelPi(
	.param .u64 .ptr .align 1 _Z10evenKernelPi_param_0
)
{
	.reg .pred 	%p<5>;
	.reg .b32 	%r<9>;
	.reg .b64 	%rd<5>;

	ld.param.u64 	%rd2, [_Z10evenKernelPi_param_0];
	mov.u32 	%r4, %tid.x;
	and.b32  	%r5, %r4, 1;
	setp.eq.b32 	%p1, %r5, 1;
	mov.u32 	%r6, %ntid.x;
	add.s32 	%r8, %r6, -1;
	setp.ge.u32 	%p2, %r4, %r8;
	or.pred  	%p3, %p1, %p2;
	@%p3 bra 	$L__BB1_3;
	cvta.to.global.u64 	%rd3, %rd2;
	mul.wide.u32 	%rd4, %r4, 4;
	add.s64 	%rd1, %rd3, %rd4;
	ld.global.u32 	%r2, [%rd1];
	ld.global.u32 	%r3, [%rd1+4];
	setp.le.s32 	%p4, %r2, %r3;
	@%p4 bra 	$L__BB1_3;
	st.global.u32 	[%rd1], %r3;
	st.global.u32 	[%rd1+4], %r2;
$L__BB1_3:
	ret;

}


// ===== COMPILED SASS (sm_100) =====

	.target	sm_100

	.elftype	@"ET_EXEC"


//--------------------- .note.nv.tkinfo           --------------------------
	.section	.note.nv.tkinfo,"",@"SHT_NOTE"
	.sectionflags	@"SHF_NOTE_NV_TKINFO"
	.tkinfo
        /*0018*/ 	.word	0x00000002
        /*0030*/ 	.string	""
        /*0030*/ 	.string	"ptxas"
        /*0030*/ 	.string	"Cuda compilation tools, release 13.0, V13.0.88"
        /*0030*/ 	.string	"Build cuda_13.0.r13.0/compiler.36424714_0"
        /*0030*/ 	.string	"-arch sm_100 -m 64 "



//--------------------- .note.nv.cuinfo           --------------------------
	.section	.note.nv.cuinfo,"",@"SHT_NOTE"
	.sectionflags	@"SHF_NOTE_NV_CUINFO"
        /*0018*/ 	.short	0x0002
        /*001a*/ 	.short	0x0064
        /*001c*/ 	.short	0x0082
	.zero		2


//--------------------- .nv.info                  --------------------------
	.section	.nv.info,"",@"SHT_CUDA_INFO"
	.align	4


	//----- nvinfo : EIATTR_REGCOUNT
	.align		4
        /*0000*/ 	.byte	0x04, 0x2f
        /*0002*/ 	.short	(.L_1 - .L_0)
	.align		4
.L_0:
        /*0004*/ 	.word	index@(_Z9oddKernelPi)
        /*0008*/ 	.word	0x00000008


	//----- nvinfo : EIATTR_FRAME_SIZE
	.align		4
.L_1:
        /*000c*/ 	.byte	0x04, 0x11
        /*000e*/ 	.short	(.L_3 - .L_2)
	.align		4
.L_2:
        /*0010*/ 	.word	index@(_Z9oddKernelPi)
        /*0014*/ 	.word	0x00000000


	//----- nvinfo : EIATTR_REGCOUNT
	.align		4
.L_3:
        /*0018*/ 	.byte	0x04, 0x2f
        /*001a*/ 	.short	(.L_5 - .L_4)
	.align		4
.L_4:
        /*001c*/ 	.word	index@(_Z10evenKernelPi)
        /*0020*/ 	.word	0x00000008


	//----- nvinfo : EIATTR_FRAME_SIZE
	.align		4
.L_5:
        /*0024*/ 	.byte	0x04, 0x11
        /*0026*/ 	.short	(.L_7 - .L_6)
	.align		4
.L_6:
        /*0028*/ 	.word	index@(_Z10evenKernelPi)
        /*002c*/ 	.word	0x00000000


	//----- nvinfo : EIATTR_MIN_STACK_SIZE
	.align		4
.L_7:
        /*0030*/ 	.byte	0x04, 0x12
        /*0032*/ 	.short	(.L_9 - .L_8)
	.align		4
.L_8:
        /*0034*/ 	.word	index@(_Z10evenKernelPi)
        /*0038*/ 	.word	0x00000000


	//----- nvinfo : EIATTR_MIN_STACK_SIZE
	.align		4
.L_9:
        /*003c*/ 	.byte	0x04, 0x12
        /*003e*/ 	.short	(.L_11 - .L_10)
	.align		4
.L_10:
        /*0040*/ 	.word	index@(_Z9oddKernelPi)
        /*0044*/ 	.word	0x00000000
.L_11:


//--------------------- .nv.compat                --------------------------
	.section	.nv.compat,"",@"SHT_CUDA_COMPAT_INFO"
	.align	4
        /*0000*/ 	.byte	0x02, 0x09, 0x00, 0x00, 0x02, 0x02, 0x01, 0x00, 0x02, 0x05, 0x05, 0x00, 0x03, 0x07, 0x01, 0x01
        /*0010*/ 	.byte	0x02, 0x03, 0x00, 0x00, 0x02, 0x06, 0x01, 0x00, 0x04, 0x0b, 0x08, 0x00, 0x09, 0x00, 0x00, 0x00
        /*0020*/ 	.byte	0x00, 0x00, 0x00, 0x00


//--------------------- .nv.info._Z10evenKernelPi --------------------------
	.section	.nv.info._Z10evenKernelPi,"",@"SHT_CUDA_INFO"
	.sectionflags	@""
	.align	4


	//----- nvinfo : EIATTR_CUDA_API_VERSION
	.align		4
        /*0000*/ 	.byte	0x04, 0x37
        /*0002*/ 	.short	(.L_13 - .L_12)
.L_12:
        /*0004*/ 	.word	0x00000082


	//----- nvinfo : EIATTR_KPARAM_INFO
	.align		4
.L_13:
        /*0008*/ 	.byte	0x04, 0x17
        /*000a*/ 	.short	(.L_15 - .L_14)
.L_14:
        /*000c*/ 	.word	0x00000000
        /*0010*/ 	.short	0x0000
        /*0012*/ 	.short	0x0000
        /*0014*/ 	.byte	0x00, 0xf5, 0x21, 0x00


	//----- nvinfo : EIATTR_SPARSE_MMA_MASK
	.align		4
.L_15:
        /*0018*/ 	.byte	0x03, 0x50
        /*001a*/ 	.short	0x0000


	//----- nvinfo : EIATTR_MAXREG_COUNT
	.align		4
        /*001c*/ 	.byte	0x03, 0x1b
        /*001e*/ 	.short	0x00ff


	//----- nvinfo : EIATTR_MERCURY_ISA_VERSION
	.align		4
        /*0020*/ 	.byte	0x03, 0x5f
        /*0022*/ 	.short	0x0101


	//----- nvinfo : EIATTR_VRC_CTA_INIT_COUNT
	.align		4
        /*0024*/ 	.byte	0x02, 0x4a
	.zero		1
	.zero		1


	//----- nvinfo : EIATTR_EXIT_INSTR_OFFSETS
	.align		4
        /*0028*/ 	.byte	0x04, 0x1c
        /*002a*/ 	.short	(.L_17 - .L_16)


	//   ....[0]....
.L_16:
        /*002c*/ 	.word	0x00000070


	//   ....[1]....
        /*0030*/ 	.word	0x000000e0


	//   ....[2]....
        /*0034*/ 	.word	0x00000110


	//----- nvinfo : EIATTR_CBANK_PARAM_SIZE
	.align		4
.L_17:
        /*0038*/ 	.byte	0x03, 0x19
        /*003a*/ 	.short	0x0008


	//----- nvinfo : EIATTR_PARAM_CBANK
	.align		4
        /*003c*/ 	.byte	0x04, 0x0a
        /*003e*/ 	.short	(.L_19 - .L_18)
	.align		4
.L_18:
        /*0040*/ 	.word	index@(.nv.constant0._Z10evenKernelPi)
        /*0044*/ 	.short	0x0380
        /*0046*/ 	.short	0x0008


	//----- nvinfo : EIATTR_SW_WAR
	.align		4
.L_19:
        /*0048*/ 	.byte	0x04, 0x36
        /*004a*/ 	.short	(.L_21 - .L_20)
.L_20:
        /*004c*/ 	.word	0x00000008
.L_21:


//--------------------- .nv.info._Z9oddKernelPi   --------------------------
	.section	.nv.info._Z9oddKernelPi,"",@"SHT_CUDA_INFO"
	.sectionflags	@""
	.align	4


	//----- nvinfo : EIATTR_CUDA_API_VERSION
	.align		4
        /*0000*/ 	.byte	0x04, 0x37
        /*0002*/ 	.short	(.L_23 - .L_22)
.L_22:
        /*0004*/ 	.word	0x00000082


	//----- nvinfo : EIATTR_KPARAM_INFO
	.align		4
.L_23:
        /*0008*/ 	.byte	0x04, 0x17
        /*000a*/ 	.short	(.L_25 - .L_24)
.L_24:
        /*000c*/ 	.word	0x00000000
        /*0010*/ 	.short	0x0000
        /*0012*/ 	.short	0x0000
        /*0014*/ 	.byte	0x00, 0xf5, 0x21, 0x00


	//----- nvinfo : EIATTR_SPARSE_MMA_MASK
	.align		4
.L_25:
        /*0018*/ 	.byte	0x03, 0x50
        /*001a*/ 	.short	0x0000


	//----- nvinfo : EIATTR_MAXREG_COUNT
	.align		4
        /*001c*/ 	.byte	0x03, 0x1b
        /*001e*/ 	.short	0x00ff


	//----- nvinfo : EIATTR_MERCURY_ISA_VERSION
	.align		4
        /*0020*/ 	.byte	0x03, 0x5f
        /*0022*/ 	.short	0x0101


	//----- nvinfo : EIATTR_VRC_CTA_INIT_COUNT
	.align		4
        /*0024*/ 	.byte	0x02, 0x4a
	.zero		1
	.zero		1


	//----- nvinfo : EIATTR_EXIT_INSTR_OFFSETS
	.align		4
        /*0028*/ 	.byte	0x04, 0x1c
        /*002a*/ 	.short	(.L_27 - .L_26)


	//   ....[0]....
.L_26:
        /*002c*/ 	.word	0x00000070


	//   ....[1]....
        /*0030*/ 	.word	0x000000e0


	//   ....[2]....
        /*0034*/ 	.word	0x00000110


	//----- nvinfo : EIATTR_CBANK_PARAM_SIZE
	.align		4
.L_27:
        /*0038*/ 	.byte	0x03, 0x19
        /*003a*/ 	.short	0x0008


	//----- nvinfo : EIATTR_PARAM_CBANK
	.align		4
        /*003c*/ 	.byte	0x04, 0x0a
        /*003e*/ 	.short	(.L_29 - .L_28)
	.align		4
.L_28:
        /*0040*/ 	.word	index@(.nv.constant0._Z9oddKernelPi)
        /*0044*/ 	.short	0x0380
        /*0046*/ 	.short	0x0008


	//----- nvinfo : EIATTR_SW_WAR
	.align		4
.L_29:
        /*0048*/ 	.byte	0x04, 0x36
        /*004a*/ 	.short	(.L_31 - .L_30)
.L_30:
        /*004c*/ 	.word	0x00000008
.L_31:


//--------------------- .nv.callgraph             --------------------------
	.section	.nv.callgraph,"",@"SHT_CUDA_CALLGRAPH"
	.align	4
	.sectionentsize	8
	.align		4
        /*0000*/ 	.word	0x00000000
	.align		4
        /*0004*/ 	.word	0xffffffff
	.align		4
        /*0008*/ 	.word	0x00000000
	.align		4
        /*000c*/ 	.word	0xfffffffe
	.align		4
        /*0010*/ 	.word	0x00000000
	.align		4
        /*0014*/ 	.word	0xfffffffd
	.align		4
        /*0018*/ 	.word	0x00000000
	.align		4
        /*001c*/ 	.word	0xfffffffc


//--------------------- .text._Z10evenKernelPi    --------------------------
	.section	.text._Z10evenKernelPi,"ax",@progbits
	.align	128
        .global         _Z10evenKernelPi
        .type           _Z10evenKernelPi,@function
        .size           _Z10evenKernelPi,(.L_x_2 - _Z10evenKernelPi)
        .other          _Z10evenKernelPi,@"STO_CUDA_ENTRY STV_DEFAULT"
_Z10evenKernelPi:
.text._Z10evenKernelPi:
[----:B------:R-:W-:Y:S01]  /*0000*/  LDC R1, c[0x0][0x37c] ;  /* 0x0000df00ff017b82 */ /* 0x000fe20000000800 */
[----:B------:R-:W0:Y:S01]  /*0010*/  S2R R5, SR_TID.X ;  /* 0x0000000000057919 */ /* 0x000e220000002100 */
[----:B------:R-:W1:Y:S02]  /*0020*/  LDCU UR4, c[0x0][0x360] ;  /* 0x00006c00ff0477ac */ /* 0x000e640008000800 */
[----:B-1----:R-:W-:Y:S01]  /*0030*/  UIADD3 UR4, UPT, UPT, UR4, -0x1, URZ ;  /* 0xffffffff04047890 */ /* 0x002fe2000fffe0ff */
[----:B0-----:R-:W-:-:S05]  /*0040*/  LOP3.LUT R0, R5, 0x1, RZ, 0xc0, !PT ;  /* 0x0000000105007812 */ /* 0x001fca00078ec0ff */
[----:B------:R-:W-:-:S04]  /*0050*/  ISETP.GE.U32.AND P0, PT, R5, UR4, PT ;  /* 0x0000000405007c0c */ /* 0x000fc8000bf06070 */
[----:B------:R-:W-:-:S13]  /*0060*/  ISETP.EQ.U32.OR P0, PT, R0, 0x1, P0 ;  /* 0x000000010000780c */ /* 0x000fda0000702470 */
[----:B------:R-:W-:Y:S05]  /*0070*/  @P0 EXIT ;  /* 0x000000000000094d */ /* 0x000fea0003800000 */
[----:B------:R-:W0:Y:S01]  /*0080*/  LDC.64 R2, c[0x0][0x380] ;  /* 0x0000e000ff027b82 */ /* 0x000e220000000a00 */
[----:B------:R-:W1:Y:S01]  /*0090*/  LDCU.64 UR4, c[0x0][0x358] ;  /* 0x00006b00ff0477ac */ /* 0x000e620008000a00 */
[----:B0-----:R-:W-:-:S05]  /*00a0*/  IMAD.WIDE.U32 R2, R5, 0x4, R2 ;  /* 0x0000000405027825 */ /* 0x001fca00078e0002 */
[----:B-1----:R-:W2:Y:S04]  /*00b0*/  LDG.E R5, desc[UR4][R2.64] ;  /* 0x0000000402057981 */ /* 0x002ea8000c1e1900 */
[----:B------:R-:W2:Y:S02]  /*00c0*/  LDG.E R0, desc[UR4][R2.64+0x4] ;  /* 0x0000040402007981 */ /* 0x000ea4000c1e1900 */
[----:B--2---:R-:W-:-:S13]  /*00d0*/  ISETP.GT.AND P0, PT, R5, R0, PT ;  /* 0x000000000500720c */ /* 0x004fda0003f04270 */
[----:B------:R-:W-:Y:S05]  /*00e0*/  @!P0 EXIT ;  /* 0x000000000000894d */ /* 0x000fea0003800000 */
[----:B------:R-:W-:Y:S04]  /*00f0*/  STG.E desc[UR4][R2.64], R0 ;  /* 0x0000000002007986 */ /* 0x000fe8000c101904 */
[----:B------:R-:W-:Y:S01]  /*0100*/  STG.E desc[UR4][R2.64+0x4], R5 ;  /* 0x0000040502007986 */ /* 0x000fe2000c101904 */
[----:B------:R-:W-:Y:S05]  /*0110*/  EXIT ;  /* 0x000000000000794d */ /* 0x000fea0003800000 */
.L_x_0:
[----:B------:R-:W-:-:S00]  /*0120*/  BRA `(.L_x_0) ;  /* 0xfffffffc00fc7947 */ /* 0x000fc0000383ffff */
[----:B------:R-:W-:-:S00]  /*0130*/  NOP ;  /* 0x0000000000007918 */ /* 0x000fc00000000000 */
        /* <DEDUP_REMOVED lines=12> */
.L_x_2:


//--------------------- .text._Z9oddKernelPi      --------------------------
	.section	.text._Z9oddKernelPi,"ax",@progbits
	.align	128
        .global         _Z9oddKernelPi
        .type           _Z9oddKernelPi,@function
        .size           _Z9oddKernelPi,(.L_x_3 - _Z9oddKernelPi)
        .other          _Z9oddKernelPi,@"STO_CUDA_ENTRY STV_DEFAULT"
_Z9oddKernelPi:
.text._Z9oddKernelPi:
[----:B------:R-:W-:Y:S01]  /*0000*/  LDC R1, c[0x0][0x37c] ;  /* 0x0000df00ff017b82 */ /* 0x000fe20000000800 */
[----:B------:R-:W0:Y:S01]  /*0010*/  S2R R5, SR_TID.X ;  /* 0x0000000000057919 */ /* 0x000e220000002100 */
[----:B------:R-:W1:Y:S02]  /*0020*/  LDCU UR4, c[0x0][0x360] ;  /* 0x00006c00ff0477ac */ /* 0x000e640008000800 */
[----:B-1----:R-:W-:Y:S01]  /*0030*/  UIADD3 UR4, UPT, UPT, UR4, -0x1, URZ ;  /* 0xffffffff04047890 */ /* 0x002fe2000fffe0ff */
[----:B0-----:R-:W-:-:S05]  /*0040*/  LOP3.LUT R0, R5, 0x1, RZ, 0xc0, !PT ;  /* 0x0000000105007812 */ /* 0x001fca00078ec0ff */
[----:B------:R-:W-:-:S04]  /*0050*/  ISETP.GE.U32.AND P0, PT, R5, UR4, PT ;  /* 0x0000000405007c0c */ /* 0x000fc8000bf06070 */
[----:B------:R-:W-:-:S13]  /*0060*/  ISETP.NE.U32.OR P0, PT, R0, 0x1, P0 ;  /* 0x000000010000780c */ /* 0x000fda0000705470 */
        /* <DEDUP_REMOVED lines=11> */
.L_x_1:
        /* <DEDUP_REMOVED lines=14> */
.L_x_3:


//--------------------- .nv.shared.reserved.0     --------------------------
	.section	.nv.shared.reserved.0,"aw",@nobits
	.weak		__nv_reservedSMEM_offset_0_alias
	.size		__nv_reservedSMEM_offset_0_alias, 0, 64
	.other		__nv_reservedSMEM_offset_0_alias,@"STO_CUDA_RESERVED_SHARED STV_DEFAULT"
__nv_reservedSMEM_offset_0_alias:
	.zero		0
	.zero		64


//--------------------- .nv.constant0._Z10evenKernelPi --------------------------
	.section	.nv.constant0._Z10evenKernelPi,"a",@progbits
	.sectionflags	@""
	.align	4
.nv.constant0._Z10evenKernelPi:
	.zero		904


//--------------------- .nv.constant0._Z9oddKernelPi --------------------------
	.section	.nv.constant0._Z9oddKernelPi,"a",@progbits
	.sectionflags	@""
	.align	4
.nv.constant0._Z9oddKernelPi:
	.zero		904


//--------------------- SYMBOLS --------------------------

	.type		.nv.reservedSmem.offset0,@object
	.size		.nv.reservedSmem.offset0,0x4
